	.headerflags	@"EF_CUDA_TEXMODE_UNIFIED EF_CUDA_64BIT_ADDRESS EF_CUDA_ACCELERATORS EF_CUDA_SM90 EF_CUDA_VIRTUAL_SM(EF_CUDA_SM90)"
	.elftype	@"ET_EXEC"


//--------------------- .nv.info                  --------------------------
	.section	.nv.info,"",@"SHT_CUDA_INFO"
	.align	4


	//----- nvinfo : EIATTR_REGCOUNT
	.align		4
        /*0000*/ 	.byte	0x04, 0x2f
        /*0002*/ 	.short	(.L_1 - .L_0)
	.align		4
.L_0:
        /*0004*/ 	.word	index@(triton_poi_fused_cat_0)
        /*0008*/ 	.word	0x00000010


	//----- nvinfo : EIATTR_MIN_STACK_SIZE
	.align		4
.L_1:
        /*000c*/ 	.byte	0x04, 0x12
        /*000e*/ 	.short	(.L_3 - .L_2)
	.align		4
.L_2:
        /*0010*/ 	.word	index@(triton_poi_fused_cat_0)
        /*0014*/ 	.word	0x00000000


	//----- nvinfo : EIATTR_FRAME_SIZE
	.align		4
.L_3:
        /*0018*/ 	.byte	0x04, 0x11
        /*001a*/ 	.short	(.L_5 - .L_4)
	.align		4
.L_4:
        /*001c*/ 	.word	index@(triton_poi_fused_cat_0)
        /*0020*/ 	.word	0x00000000


	//----- nvinfo : EIATTR_MIN_STACK_SIZE
	.align		4
.L_5:
        /*0024*/ 	.byte	0x04, 0x12
        /*0026*/ 	.short	(.L_7 - .L_6)
	.align		4
.L_6:
        /*0028*/ 	.word	index@(triton_poi_fused_cat_0)
        /*002c*/ 	.word	0x00000000
.L_7:


//--------------------- .nv.info.triton_poi_fused_cat_0 --------------------------
	.section	.nv.info.triton_poi_fused_cat_0,"",@"SHT_CUDA_INFO"
	.sectionflags	@""
	.align	4


	//----- nvinfo : EIATTR_CUDA_API_VERSION
	.align		4
        /*0000*/ 	.byte	0x04, 0x37
        /*0002*/ 	.short	(.L_9 - .L_8)
.L_8:
        /*0004*/ 	.word	0x0000007c


	//----- nvinfo : EIATTR_KPARAM_INFO
	.align		4
.L_9:
        /*0008*/ 	.byte	0x04, 0x17
        /*000a*/ 	.short	(.L_11 - .L_10)
.L_10:
        /*000c*/ 	.word	0x00000000
        /*0010*/ 	.short	0x0002
        /*0012*/ 	.short	0x0010
        /*0014*/ 	.byte	0x00, 0xf0, 0x11, 0x00


	//----- nvinfo : EIATTR_KPARAM_INFO
	.align		4
.L_11:
        /*0018*/ 	.byte	0x04, 0x17
        /*001a*/ 	.short	(.L_13 - .L_12)
.L_12:
        /*001c*/ 	.word	0x00000000
        /*0020*/ 	.short	0x0001
        /*0022*/ 	.short	0x0008
        /*0024*/ 	.byte	0x00, 0xf4, 0x21, 0x00


	//----- nvinfo : EIATTR_KPARAM_INFO
	.align		4
.L_13:
        /*0028*/ 	.byte	0x04, 0x17
        /*002a*/ 	.short	(.L_15 - .L_14)
.L_14:
        /*002c*/ 	.word	0x00000000
        /*0030*/ 	.short	0x0000
        /*0032*/ 	.short	0x0000
        /*0034*/ 	.byte	0x00, 0xf4, 0x21, 0x00


	//----- nvinfo : EIATTR_SPARSE_MMA_MASK
	.align		4
.L_15:
        /*0038*/ 	.byte	0x03, 0x50
        /*003a*/ 	.short	0x0000


	//----- nvinfo : EIATTR_MAXREG_COUNT
	.align		4
        /*003c*/ 	.byte	0x03, 0x1b
        /*003e*/ 	.short	0x00ff


	//----- nvinfo : EIATTR_EXIT_INSTR_OFFSETS
	.align		4
        /*0040*/ 	.byte	0x04, 0x1c
        /*0042*/ 	.short	(.L_17 - .L_16)


	//   ....[0]....
.L_16:
        /*0044*/ 	.word	0x000003e0


	//   ....[1]....
        /*0048*/ 	.word	0x00000400


	//----- nvinfo : EIATTR_REQNTID
	.align		4
.L_17:
        /*004c*/ 	.byte	0x04, 0x10
        /*004e*/ 	.short	(.L_19 - .L_18)
.L_18:
        /*0050*/ 	.word	0x00000080
        /*0054*/ 	.word	0x00000001
        /*0058*/ 	.word	0x00000001


	//----- nvinfo : EIATTR_CBANK_PARAM_SIZE
	.align		4
.L_19:
        /*005c*/ 	.byte	0x03, 0x19
        /*005e*/ 	.short	0x0014


	//----- nvinfo : EIATTR_PARAM_CBANK
	.align		4
        /*0060*/ 	.byte	0x04, 0x0a
        /*0062*/ 	.short	(.L_21 - .L_20)
	.align		4
.L_20:
        /*0064*/ 	.word	index@(.nv.constant0.triton_poi_fused_cat_0)
        /*0068*/ 	.short	0x0210
        /*006a*/ 	.short	0x0014


	//----- nvinfo : EIATTR_SW_WAR
	.align		4
.L_21:
        /*006c*/ 	.byte	0x04, 0x36
        /*006e*/ 	.short	(.L_23 - .L_22)
.L_22:
        /*0070*/ 	.word	0x00000008
.L_23:


//--------------------- .nv.callgraph             --------------------------
	.section	.nv.callgraph,"",@"SHT_CUDA_CALLGRAPH"
	.align	4
	.sectionentsize	8
	.align		4
        /*0000*/ 	.word	0x00000000
	.align		4
        /*0004*/ 	.word	0xffffffff
	.align		4
        /*0008*/ 	.word	0x00000000
	.align		4
        /*000c*/ 	.word	0xfffffffe
	.align		4
        /*0010*/ 	.word	0x00000000
	.align		4
        /*0014*/ 	.word	0xfffffffd
	.align		4
        /*0018*/ 	.word	0x00000000
	.align		4
        /*001c*/ 	.word	0xfffffffc


//--------------------- .text.triton_poi_fused_cat_0 --------------------------
	.section	.text.triton_poi_fused_cat_0,"ax",@progbits
	.align	128
        .global         triton_poi_fused_cat_0
        .type           triton_poi_fused_cat_0,@function
        .size           triton_poi_fused_cat_0,(.L_x_1 - triton_poi_fused_cat_0)
        .other          triton_poi_fused_cat_0,@"STO_CUDA_ENTRY STV_DEFAULT"
triton_poi_fused_cat_0:
.text.triton_poi_fused_cat_0:
[----:B------:R-:W0:Y:S02]  /*0000*/  LDC R1, c[0x0][0x28] ;  /* 0x00000a00ff017b82 */ /* 0x000e240000000800 */
[----:B------:R-:W1:Y:S01]  /*0010*/  S2R R0, SR_TID.X ;  /* 0x0000000000007919 */ /* 0x000e620000002100 */
[----:B------:R-:W-:Y:S01]  /*0020*/  ULDC.64 UR4, c[0x0][0x208] ;  /* 0x0000820000047ab9 */ /* 0x000fe20000000a00 */
[----:B------:R-:W2:Y:S01]  /*0030*/  S2R R3, SR_CTAID.X ;  /* 0x0000000000037919 */ /* 0x000ea20000002500 */
[----:B-1----:R-:W-:Y:S02]  /*0040*/  LOP3.LUT R0, R0, 0x7f, RZ, 0xc0, !PT ;  /* 0x0000007f00007812 */ /* 0x002fe400078ec0ff */
[----:B--2---:R-:W-:-:S03]  /*0050*/  SHF.R.S32.HI R2, RZ, 0x18, R3 ;  /* 0x00000018ff027819 */ /* 0x004fc60000011403 */
[----:B------:R-:W-:Y:S01]  /*0060*/  IMAD R0, R3, 0x80, R0 ;  /* 0x0000008003007824 */ /* 0x000fe200078e0200 */
[----:B------:R-:W-:Y:S02]  /*0070*/  SHF.R.U32.HI R5, RZ, 0x18, R3 ;  /* 0x00000018ff057819 */ /* 0x000fe40000011603 */
[----:B------:R-:W-:Y:S01]  /*0080*/  SGXT R3, R2, 0x1 ;  /* 0x000000010203781a */ /* 0x000fe20000000200 */
[C---:B------:R-:W-:Y:S01]  /*0090*/  IMAD.HI R6, R0.reuse, 0x2aaaaaab, RZ ;  /* 0x2aaaaaab00067827 */ /* 0x040fe200078e02ff */
[----:B------:R-:W-:Y:S02]  /*00a0*/  SGXT.U32 R5, R5, 0x1 ;  /* 0x000000010505781a */ /* 0x000fe40000000000 */
[----:B------:R-:W-:Y:S02]  /*00b0*/  LEA.HI R3, R3, R0, RZ, 0x2 ;  /* 0x0000000003037211 */ /* 0x000fe400078f10ff */
[----:B------:R-:W-:Y:S01]  /*00c0*/  SHF.R.U32.HI R9, RZ, 0x1f, R6 ;  /* 0x0000001fff097819 */ /* 0x000fe20000011606 */
[----:B------:R-:W-:Y:S01]  /*00d0*/  IMAD.IADD R5, R0, 0x1, R5 ;  /* 0x0000000100057824 */ /* 0x000fe200078e0205 */
[----:B------:R-:W-:-:S02]  /*00e0*/  SHF.R.S32.HI R4, RZ, 0x2, R3 ;  /* 0x00000002ff047819 */ /* 0x000fc40000011403 */
[----:B------:R-:W-:Y:S02]  /*00f0*/  LEA.HI.SX32 R9, R6, R9, 0x1d ;  /* 0x0000000906097211 */ /* 0x000fe400078feaff */
[----:B------:R-:W-:Y:S01]  /*0100*/  SHF.R.S32.HI R2, RZ, 0x1, R5 ;  /* 0x00000001ff027819 */ /* 0x000fe20000011405 */
[----:B------:R-:W-:-:S03]  /*0110*/  IMAD.HI R7, R4, 0x2aaaaaab, RZ ;  /* 0x2aaaaaab04077827 */ /* 0x000fc600078e02ff */
[----:B------:R-:W-:Y:S02]  /*0120*/  LEA.HI R3, R5, R2, RZ, 0x1 ;  /* 0x0000000205037211 */ /* 0x000fe400078f08ff */
[----:B------:R-:W-:Y:S02]  /*0130*/  SHF.R.U32.HI R8, RZ, 0x1, R7 ;  /* 0x00000001ff087819 */ /* 0x000fe40000011607 */
[----:B------:R-:W-:Y:S02]  /*0140*/  LOP3.LUT R3, R3, 0x1ffffffe, RZ, 0xc0, !PT ;  /* 0x1ffffffe03037812 */ /* 0x000fe400078ec0ff */
[----:B------:R-:W-:Y:S01]  /*0150*/  LEA.HI R7, R7, R8, RZ, 0x1 ;  /* 0x0000000807077211 */ /* 0x000fe200078f08ff */
[----:B------:R-:W-:Y:S01]  /*0160*/  IMAD.MOV.U32 R8, RZ, RZ, RZ ;  /* 0x000000ffff087224 */ /* 0x000fe200078e00ff */
[----:B------:R-:W-:Y:S01]  /*0170*/  LOP3.LUT R5, R5, 0x7ffffffe, RZ, 0xc0, !PT ;  /* 0x7ffffffe05057812 */ /* 0x000fe200078ec0ff */
[----:B------:R-:W-:Y:S02]  /*0180*/  IMAD.IADD R6, R2, 0x1, -R3 ;  /* 0x0000000102067824 */ /* 0x000fe400078e0a03 */
[----:B------:R-:W1:Y:S01]  /*0190*/  LDC.64 R2, c[0x0][0x210] ;  /* 0x00008400ff027b82 */ /* 0x000e620000000a00 */
[----:B------:R-:W-:-:S02]  /*01a0*/  IMAD R7, R7, -0xc, R4 ;  /* 0xfffffff407077824 */ /* 0x000fc400078e0204 */
[----:B------:R-:W-:Y:S02]  /*01b0*/  IMAD R6, R9, 0x6, R6 ;  /* 0x0000000609067824 */ /* 0x000fe400078e0206 */
[----:B------:R-:W-:Y:S02]  /*01c0*/  IMAD.IADD R5, R0, 0x1, -R5 ;  /* 0x0000000100057824 */ /* 0x000fe400078e0a05 */
[----:B------:R-:W-:Y:S02]  /*01d0*/  VIADD R4, R7, 0xfffffffa ;  /* 0xfffffffa07047836 */ /* 0x000fe40000000000 */
[----:B------:R-:W-:-:S03]  /*01e0*/  IMAD R6, R6, 0x4, R5 ;  /* 0x0000000406067824 */ /* 0x000fc600078e0205 */
[----:B------:R-:W-:Y:S01]  /*01f0*/  ISETP.GE.U32.AND P0, PT, R4, 0x3, PT ;  /* 0x000000030400780c */ /* 0x000fe20003f06070 */
[----:B------:R-:W-:-:S03]  /*0200*/  IMAD R6, R7, 0x8, R6 ;  /* 0x0000000807067824 */ /* 0x000fc600078e0206 */
[----:B------:R-:W-:Y:S01]  /*0210*/  ISETP.LT.AND P6, PT, R0, 0xc0, !P0 ;  /* 0x000000c00000780c */ /* 0x000fe200047c1270 */
[----:B------:R-:W-:-:S04]  /*0220*/  IMAD.SHL.U32 R9, R6, 0x2, RZ ;  /* 0x0000000206097824 */ /* 0x000fc800078e00ff */
[----:B------:R-:W-:-:S04]  /*0230*/  VIADD R5, R9, 0xffffffa1 ;  /* 0xffffffa109057836 */ /* 0x000fc80000000000 */
[----:B-1----:R-:W-:-:S05]  /*0240*/  IMAD.WIDE R4, R5, 0x4, R2 ;  /* 0x0000000405047825 */ /* 0x002fca00078e0202 */
[----:B------:R1:W2:Y:S01]  /*0250*/  @P6 LDG.E.EL R8, desc[UR4][R4.64] ;  /* 0x0000000404086981 */ /* 0x0002a2000c2e1900 */
[----:B------:R-:W-:Y:S01]  /*0260*/  VIADD R6, R7, 0xfffffffd ;  /* 0xfffffffd07067836 */ /* 0x000fe20000000000 */
[----:B------:R-:W-:Y:S01]  /*0270*/  ISETP.GE.AND P1, PT, R0, 0xc0, PT ;  /* 0x000000c00000780c */ /* 0x000fe20003f26270 */
[----:B------:R-:W-:Y:S01]  /*0280*/  VIADD R11, R9, 0xffffff75 ;  /* 0xffffff75090b7836 */ /* 0x000fe20000000000 */
[C---:B------:R-:W-:Y:S01]  /*0290*/  ISETP.GE.AND P2, PT, R7.reuse, 0x3, PT ;  /* 0x000000030700780c */ /* 0x040fe20003f46270 */
[----:B------:R-:W-:Y:S01]  /*02a0*/  IMAD.MOV.U32 R12, RZ, RZ, RZ ;  /* 0x000000ffff0c7224 */ /* 0x000fe200078e00ff */
[----:B------:R-:W-:Y:S02]  /*02b0*/  ISETP.GE.U32.AND P3, PT, R6, 0x3, PT ;  /* 0x000000030600780c */ /* 0x000fe40003f66070 */
[----:B------:R-:W-:Y:S01]  /*02c0*/  ISETP.GT.AND P4, PT, R7, 0x8, !P1 ;  /* 0x000000080700780c */ /* 0x000fe20004f84270 */
[C---:B------:R-:W-:Y:S01]  /*02d0*/  VIADD R7, R9.reuse, 0xffffffd4 ;  /* 0xffffffd409077836 */ /* 0x040fe20000000000 */
[----:B------:R-:W-:Y:S01]  /*02e0*/  ISETP.LT.AND P5, PT, R0, 0xc0, !P2 ;  /* 0x000000c00000780c */ /* 0x000fe200057a1270 */
[----:B-1----:R-:W-:-:S04]  /*02f0*/  IMAD.WIDE R4, R9, 0x4, R2 ;  /* 0x0000000409047825 */ /* 0x002fc800078e0202 */
[----:B------:R-:W-:-:S04]  /*0300*/  IMAD.WIDE R6, R7, 0x4, R2 ;  /* 0x0000000407067825 */ /* 0x000fc800078e0202 */
[----:B------:R-:W-:Y:S01]  /*0310*/  IMAD.WIDE R2, R11, 0x4, R2 ;  /* 0x000000040b027825 */ /* 0x000fe200078e0202 */
[----:B------:R-:W-:-:S06]  /*0320*/  CS2R R10, SRZ ;  /* 0x00000000000a7805 */ /* 0x000fcc000001ff00 */
[----:B------:R-:W3:Y:S04]  /*0330*/  @P4 LDG.E.EL R11, desc[UR4][R2.64] ;  /* 0x00000004020b4981 */ /* 0x000ee8000c2e1900 */
[----:B------:R-:W4:Y:S01]  /*0340*/  @P5 LDG.E.EL R10, desc[UR4][R4.64] ;  /* 0x00000004040a5981 */ /* 0x000f22000c2e1900 */
[----:B--2---:R-:W-:Y:S02]  /*0350*/  SEL R13, R8, RZ, P6 ;  /* 0x000000ff080d7207 */ /* 0x004fe40003000000 */
[----:B------:R-:W-:Y:S01]  /*0360*/  ISETP.LT.AND P6, PT, R0, 0xc0, !P3 ;  /* 0x000000c00000780c */ /* 0x000fe20005fc1270 */
[----:B------:R-:W1:-:S12]  /*0370*/  LDC.64 R8, c[0x0][0x218] ;  /* 0x00008600ff087b82 */ /* 0x000e580000000a00 */
[----:B------:R-:W2:Y:S01]  /*0380*/  @P6 LDG.E.EL R12, desc[UR4][R6.64] ;  /* 0x00000004060c6981 */ /* 0x000ea2000c2e1900 */
[----:B---3--:R-:W-:Y:S01]  /*0390*/  @P0 SEL R13, R11, RZ, P4 ;  /* 0x000000ff0b0d0207 */ /* 0x008fe20002000000 */
[----:B-1----:R-:W-:Y:S01]  /*03a0*/  IMAD.WIDE R8, R0, 0x4, R8 ;  /* 0x0000000400087825 */ /* 0x002fe200078e0208 */
[----:B----4-:R-:W-:Y:S02]  /*03b0*/  SEL R11, R10, RZ, P5 ;  /* 0x000000ff0a0b7207 */ /* 0x010fe40002800000 */
[----:B--2---:R-:W-:-:S04]  /*03c0*/  SEL R12, R12, RZ, P6 ;  /* 0x000000ff0c0c7207 */ /* 0x004fc80003000000 */
[----:B------:R-:W-:Y:S01]  /*03d0*/  @P2 SEL R11, R12, R13, !P3 ;  /* 0x0000000d0c0b2207 */ /* 0x000fe20005800000 */
[----:B------:R-:W-:Y:S06]  /*03e0*/  @P1 EXIT ;  /* 0x000000000000194d */ /* 0x000fec0003800000 */
[----:B------:R-:W-:Y:S01]  /*03f0*/  STG.E desc[UR4][R8.64], R11 ;  /* 0x0000000b08007986 */ /* 0x000fe2000c101904 */
[----:B------:R-:W-:Y:S05]  /*0400*/  EXIT ;  /* 0x000000000000794d */ /* 0x000fea0003800000 */
.L_x_0:
[----:B------:R-:W-:-:S00]  /*0410*/  BRA `(.L_x_0) ;  /* 0xfffffffc00fc7947 */ /* 0x000fc0000383ffff */
[----:B------:R-:W-:-:S00]  /*0420*/  NOP ;  /* 0x0000000000007918 */ /* 0x000fc00000000000 */
        /* <DEDUP_REMOVED lines=13> */
.L_x_1:


//--------------------- .nv.constant0.triton_poi_fused_cat_0 --------------------------
	.section	.nv.constant0.triton_poi_fused_cat_0,"a",@progbits
	.sectionflags	@""
	.align	4
.nv.constant0.triton_poi_fused_cat_0:
	.zero		548
